//
// Generated by NVIDIA NVVM Compiler
//
// Compiler Build ID: CL-36424714
// Cuda compilation tools, release 13.0, V13.0.88
// Based on NVVM 20.0.0
//

.version 9.0
.target sm_100
.address_size 64

	// .globl	_Z16find_off_targetsPmmmPi

.visible .entry _Z16find_off_targetsPmmmPi(
	.param .u64 .ptr .align 1 _Z16find_off_targetsPmmmPi_param_0,
	.param .u64 _Z16find_off_targetsPmmmPi_param_1,
	.param .u64 _Z16find_off_targetsPmmmPi_param_2,
	.param .u64 .ptr .align 1 _Z16find_off_targetsPmmmPi_param_3
)
{
	.reg .pred 	%p<6>;
	.reg .b32 	%r<9>;
	.reg .b64 	%rd<26>;

	ld.param.u64 	%rd9, [_Z16find_off_targetsPmmmPi_param_0];
	ld.param.u64 	%rd10, [_Z16find_off_targetsPmmmPi_param_1];
	ld.param.u64 	%rd11, [_Z16find_off_targetsPmmmPi_param_2];
	ld.param.u64 	%rd12, [_Z16find_off_targetsPmmmPi_param_3];
	mov.u32 	%r3, %ctaid.x;
	mov.u32 	%r1, %ntid.x;
	mov.u32 	%r4, %tid.x;
	mad.lo.s32 	%r2, %r3, %r1, %r4;
	setp.gt.u32 	%p1, %r2, 303795340;
	@%p1 bra 	$L__BB0_6;
	cvt.u64.u32 	%rd25, %r2;
	mov.u32 	%r5, %nctaid.x;
	mul.lo.s32 	%r6, %r1, %r5;
	cvt.s64.s32 	%rd2, %r6;
	cvta.to.global.u64 	%rd3, %rd9;
	cvta.to.global.u64 	%rd4, %rd12;
$L__BB0_2:
	shl.b64 	%rd13, %rd25, 3;
	add.s64 	%rd14, %rd3, %rd13;
	ld.global.u64 	%rd6, [%rd14];
	setp.eq.s64 	%p2, %rd6, -1;
	@%p2 bra 	$L__BB0_5;
	xor.b64  	%rd15, %rd6, %rd10;
	and.b64  	%rd16, %rd15, 1099511627776;
	setp.eq.s64 	%p3, %rd16, 0;
	xor.b64  	%rd17, %rd6, %rd11;
	selp.b64 	%rd18, %rd15, %rd17, %p3;
	and.b64  	%rd19, %rd18, 6148913591724889429;
	shr.u64 	%rd20, %rd18, 1;
	and.b64  	%rd21, %rd20, 6148914691236517205;
	or.b64  	%rd22, %rd21, %rd19;
	popc.b64 	%r7, %rd22;
	cvt.u64.u32 	%rd7, %r7;
	setp.gt.u32 	%p4, %r7, 4;
	@%p4 bra 	$L__BB0_5;
	shl.b64 	%rd23, %rd7, 2;
	add.s64 	%rd24, %rd4, %rd23;
	atom.global.add.u32 	%r8, [%rd24], 1;
$L__BB0_5:
	add.s64 	%rd25, %rd25, %rd2;
	setp.lt.u64 	%p5, %rd25, 303795341;
	@%p5 bra 	$L__BB0_2;
$L__BB0_6:
	ret;

}


// ===== COMPILED SASS (sm_100) =====

	.target	sm_100

	.elftype	@"ET_EXEC"


//--------------------- .note.nv.tkinfo           --------------------------
	.section	.note.nv.tkinfo,"",@"SHT_NOTE"
	.sectionflags	@"SHF_NOTE_NV_TKINFO"
	.tkinfo
        /*0018*/ 	.word	0x00000002
        /*0030*/ 	.string	""
        /*0030*/ 	.string	"ptxas"
        /*0030*/ 	.string	"Cuda compilation tools, release 13.0, V13.0.88"
        /*0030*/ 	.string	"Build cuda_13.0.r13.0/compiler.36424714_0"
        /*0030*/ 	.string	"-arch sm_100 -m 64 "



//--------------------- .note.nv.cuinfo           --------------------------
	.section	.note.nv.cuinfo,"",@"SHT_NOTE"
	.sectionflags	@"SHF_NOTE_NV_CUINFO"
        /*0018*/ 	.short	0x0002
        /*001a*/ 	.short	0x0064
        /*001c*/ 	.short	0x0082
	.zero		2


//--------------------- .nv.info                  --------------------------
	.section	.nv.info,"",@"SHT_CUDA_INFO"
	.align	4


	//----- nvinfo : EIATTR_REGCOUNT
	.align		4
        /*0000*/ 	.byte	0x04, 0x2f
        /*0002*/ 	.short	(.L_1 - .L_0)
	.align		4
.L_0:
        /*0004*/ 	.word	index@(_Z16find_off_targetsPmmmPi)
        /*0008*/ 	.word	0x0000000a


	//----- nvinfo : EIATTR_FRAME_SIZE
	.align		4
.L_1:
        /*000c*/ 	.byte	0x04, 0x11
        /*000e*/ 	.short	(.L_3 - .L_2)
	.align		4
.L_2:
        /*0010*/ 	.word	index@(_Z16find_off_targetsPmmmPi)
        /*0014*/ 	.word	0x00000000


	//----- nvinfo : EIATTR_MIN_STACK_SIZE
	.align		4
.L_3:
        /*0018*/ 	.byte	0x04, 0x12
        /*001a*/ 	.short	(.L_5 - .L_4)
	.align		4
.L_4:
        /*001c*/ 	.word	index@(_Z16find_off_targetsPmmmPi)
        /*0020*/ 	.word	0x00000000
.L_5:


//--------------------- .nv.compat                --------------------------
	.section	.nv.compat,"",@"SHT_CUDA_COMPAT_INFO"
	.align	4
        /*0000*/ 	.byte	0x02, 0x09, 0x00, 0x00, 0x02, 0x02, 0x01, 0x00, 0x02, 0x05, 0x05, 0x00, 0x03, 0x07, 0x01, 0x01
        /*0010*/ 	.byte	0x02, 0x03, 0x00, 0x00, 0x02, 0x06, 0x01, 0x00, 0x04, 0x0b, 0x08, 0x00, 0x09, 0x00, 0x00, 0x00
        /*0020*/ 	.byte	0x00, 0x00, 0x00, 0x00


//--------------------- .nv.info._Z16find_off_targetsPmmmPi --------------------------
	.section	.nv.info._Z16find_off_targetsPmmmPi,"",@"SHT_CUDA_INFO"
	.sectionflags	@""
	.align	4


	//----- nvinfo : EIATTR_CUDA_API_VERSION
	.align		4
        /*0000*/ 	.byte	0x04, 0x37
        /*0002*/ 	.short	(.L_7 - .L_6)
.L_6:
        /*0004*/ 	.word	0x00000082


	//----- nvinfo : EIATTR_KPARAM_INFO
	.align		4
.L_7:
        /*0008*/ 	.byte	0x04, 0x17
        /*000a*/ 	.short	(.L_9 - .L_8)
.L_8:
        /*000c*/ 	.word	0x00000000
        /*0010*/ 	.short	0x0003
        /*0012*/ 	.short	0x0018
        /*0014*/ 	.byte	0x00, 0xf5, 0x21, 0x00


	//----- nvinfo : EIATTR_KPARAM_INFO
	.align		4
.L_9:
        /*0018*/ 	.byte	0x04, 0x17
        /*001a*/ 	.short	(.L_11 - .L_10)
.L_10:
        /*001c*/ 	.word	0x00000000
        /*0020*/ 	.short	0x0002
        /*0022*/ 	.short	0x0010
        /*0024*/ 	.byte	0x00, 0xf0, 0x21, 0x00


	//----- nvinfo : EIATTR_KPARAM_INFO
	.align		4
.L_11:
        /*0028*/ 	.byte	0x04, 0x17
        /*002a*/ 	.short	(.L_13 - .L_12)
.L_12:
        /*002c*/ 	.word	0x00000000
        /*0030*/ 	.short	0x0001
        /*0032*/ 	.short	0x0008
        /*0034*/ 	.byte	0x00, 0xf0, 0x21, 0x00


	//----- nvinfo : EIATTR_KPARAM_INFO
	.align		4
.L_13:
        /*0038*/ 	.byte	0x04, 0x17
        /*003a*/ 	.short	(.L_15 - .L_14)
.L_14:
        /*003c*/ 	.word	0x00000000
        /*0040*/ 	.short	0x0000
        /*0042*/ 	.short	0x0000
        /*0044*/ 	.byte	0x00, 0xf5, 0x21, 0x00


	//----- nvinfo : EIATTR_SPARSE_MMA_MASK
	.align		4
.L_15:
        /*0048*/ 	.byte	0x03, 0x50
        /*004a*/ 	.short	0x0000


	//----- nvinfo : EIATTR_MAXREG_COUNT
	.align		4
        /*004c*/ 	.byte	0x03, 0x1b
        /*004e*/ 	.short	0x00ff


	//----- nvinfo : EIATTR_MERCURY_ISA_VERSION
	.align		4
        /*0050*/ 	.byte	0x03, 0x5f
        /*0052*/ 	.short	0x0101


	//----- nvinfo : EIATTR_VRC_CTA_INIT_COUNT
	.align		4
        /*0054*/ 	.byte	0x02, 0x4a
	.zero		1
	.zero		1


	//----- nvinfo : EIATTR_EXIT_INSTR_OFFSETS
	.align		4
        /*0058*/ 	.byte	0x04, 0x1c
        /*005a*/ 	.short	(.L_17 - .L_16)


	//   ....[0]....
.L_16:
        /*005c*/ 	.word	0x00000060


	//   ....[1]....
        /*0060*/ 	.word	0x00000310


	//----- nvinfo : EIATTR_CRS_STACK_SIZE
	.align		4
.L_17:
        /*0064*/ 	.byte	0x04, 0x1e
        /*0066*/ 	.short	(.L_19 - .L_18)
.L_18:
        /*0068*/ 	.word	0x00000000


	//----- nvinfo : EIATTR_CBANK_PARAM_SIZE
	.align		4
.L_19:
        /*006c*/ 	.byte	0x03, 0x19
        /*006e*/ 	.short	0x0020


	//----- nvinfo : EIATTR_PARAM_CBANK
	.align		4
        /*0070*/ 	.byte	0x04, 0x0a
        /*0072*/ 	.short	(.L_21 - .L_20)
	.align		4
.L_20:
        /*0074*/ 	.word	index@(.nv.constant0._Z16find_off_targetsPmmmPi)
        /*0078*/ 	.short	0x0380
        /*007a*/ 	.short	0x0020


	//----- nvinfo : EIATTR_SW_WAR
	.align		4
.L_21:
        /*007c*/ 	.byte	0x04, 0x36
        /*007e*/ 	.short	(.L_23 - .L_22)
.L_22:
        /*0080*/ 	.word	0x00000008
.L_23:


//--------------------- .nv.callgraph             --------------------------
	.section	.nv.callgraph,"",@"SHT_CUDA_CALLGRAPH"
	.align	4
	.sectionentsize	8
	.align		4
        /*0000*/ 	.word	0x00000000
	.align		4
        /*0004*/ 	.word	0xffffffff
	.align		4
        /*0008*/ 	.word	0x00000000
	.align		4
        /*000c*/ 	.word	0xfffffffe
	.align		4
        /*0010*/ 	.word	0x00000000
	.align		4
        /*0014*/ 	.word	0xfffffffd
	.align		4
        /*0018*/ 	.word	0x00000000
	.align		4
        /*001c*/ 	.word	0xfffffffc


//--------------------- .text._Z16find_off_targetsPmmmPi --------------------------
	.section	.text._Z16find_off_targetsPmmmPi,"ax",@progbits
	.align	128
        .global         _Z16find_off_targetsPmmmPi
        .type           _Z16find_off_targetsPmmmPi,@function
        .size           _Z16find_off_targetsPmmmPi,(.L_x_4 - _Z16find_off_targetsPmmmPi)
        .other          _Z16find_off_targetsPmmmPi,@"STO_CUDA_ENTRY STV_DEFAULT"
_Z16find_off_targetsPmmmPi:
.text._Z16find_off_targetsPmmmPi:
[----:B------:R-:W-:Y:S01]  /*0000*/  LDC R1, c[0x0][0x37c] ;  /* 0x0000df00ff017b82 */ /* 0x000fe20000000800 */
[----:B------:R-:W0:Y:S07]  /*0010*/  S2R R3, SR_TID.X ;  /* 0x0000000000037919 */ /* 0x000e2e0000002100 */
[----:B------:R-:W0:Y:S08]  /*0020*/  S2UR UR4, SR_CTAID.X ;  /* 0x00000000000479c3 */ /* 0x000e300000002500 */
[----:B------:R-:W0:Y:S02]  /*0030*/  LDC R2, c[0x0][0x360] ;  /* 0x0000d800ff027b82 */ /* 0x000e240000000800 */
[----:B0-----:R-:W-:-:S05]  /*0040*/  IMAD R0, R2, UR4, R3 ;  /* 0x0000000402007c24 */ /* 0x001fca000f8e0203 */
[----:B------:R-:W-:-:S13]  /*0050*/  ISETP.GT.U32.AND P0, PT, R0, 0x121b8c8c, PT ;  /* 0x121b8c8c0000780c */ /* 0x000fda0003f04070 */
[----:B------:R-:W-:Y:S05]  /*0060*/  @P0 EXIT ;  /* 0x000000000000094d */ /* 0x000fea0003800000 */
[----:B------:R-:W0:Y:S01]  /*0070*/  LDCU UR4, c[0x0][0x370] ;  /* 0x00006e00ff0477ac */ /* 0x000e220008000800 */
[----:B------:R-:W-:Y:S02]  /*0080*/  IMAD.MOV.U32 R7, RZ, RZ, R0 ;  /* 0x000000ffff077224 */ /* 0x000fe400078e0000 */
[----:B------:R-:W-:Y:S01]  /*0090*/  IMAD.MOV.U32 R6, RZ, RZ, RZ ;  /* 0x000000ffff067224 */ /* 0x000fe200078e00ff */
[----:B------:R-:W1:Y:S01]  /*00a0*/  LDCU.64 UR6, c[0x0][0x358] ;  /* 0x00006b00ff0677ac */ /* 0x000e620008000a00 */
[----:B------:R-:W2:Y:S01]  /*00b0*/  LDCU.64 UR8, c[0x0][0x380] ;  /* 0x00007000ff0877ac */ /* 0x000ea20008000a00 */
[----:B------:R-:W3:Y:S01]  /*00c0*/  LDCU.64 UR10, c[0x0][0x388] ;  /* 0x00007100ff0a77ac */ /* 0x000ee20008000a00 */
[----:B------:R-:W4:Y:S01]  /*00d0*/  LDCU.64 UR12, c[0x0][0x390] ;  /* 0x00007200ff0c77ac */ /* 0x000f220008000a00 */
[----:B0-----:R-:W-:Y:S01]  /*00e0*/  IMAD R0, R2, UR4, RZ ;  /* 0x0000000402007c24 */ /* 0x001fe2000f8e02ff */
[----:B------:R-:W0:Y:S06]  /*00f0*/  LDCU.64 UR14, c[0x0][0x398] ;  /* 0x00007300ff0e77ac */ /* 0x000e2c0008000a00 */
.L_x_2:
[----:B-12---:R-:W-:-:S04]  /*0100*/  LEA R2, P0, R7, UR8, 0x3 ;  /* 0x0000000807027c11 */ /* 0x006fc8000f8018ff */
[----:B------:R-:W-:-:S06]  /*0110*/  LEA.HI.X R3, R7, UR9, R6, 0x3, P0 ;  /* 0x0000000907037c11 */ /* 0x000fcc00080f1c06 */
[----:B-1----:R-:W2:Y:S01]  /*0120*/  LDG.E.64 R2, desc[UR6][R2.64] ;  /* 0x0000000602027981 */ /* 0x002ea2000c1e1b00 */
[C---:B------:R-:W-:Y:S01]  /*0130*/  IADD3 R7, P0, PT, R0.reuse, R7, RZ ;  /* 0x0000000700077210 */ /* 0x040fe20007f1e0ff */
[----:B------:R-:W-:Y:S03]  /*0140*/  BSSY.RECONVERGENT B0, `(.L_x_0) ;  /* 0x000001b000007945 */ /* 0x000fe60003800200 */
[----:B------:R-:W-:Y:S02]  /*0150*/  LEA.HI.X.SX32 R6, R0, R6, 0x1, P0 ;  /* 0x0000000600067211 */ /* 0x000fe400000f0eff */
[----:B------:R-:W-:-:S04]  /*0160*/  ISETP.GE.U32.AND P1, PT, R7, 0x121b8c8d, PT ;  /* 0x121b8c8d0700780c */ /* 0x000fc80003f26070 */
[----:B------:R-:W-:Y:S02]  /*0170*/  ISETP.GE.U32.AND.EX P1, PT, R6, RZ, PT, P1 ;  /* 0x000000ff0600720c */ /* 0x000fe40003f26110 */
[----:B--2---:R-:W-:-:S04]  /*0180*/  ISETP.NE.U32.AND P0, PT, R2, -0x1, PT ;  /* 0xffffffff0200780c */ /* 0x004fc80003f05070 */
[----:B------:R-:W-:-:S13]  /*0190*/  ISETP.NE.AND.EX P0, PT, R3, -0x1, PT, P0 ;  /* 0xffffffff0300780c */ /* 0x000fda0003f05300 */
[----:B------:R-:W-:Y:S05]  /*01a0*/  @!P0 BRA `(.L_x_1) ;  /* 0x0000000000508947 */ /* 0x000fea0003800000 */
[----:B---3--:R-:W-:Y:S02]  /*01b0*/  LOP3.LUT R5, R3, UR11, RZ, 0x3c, !PT ;  /* 0x0000000b03057c12 */ /* 0x008fe4000f8e3cff */
[----:B------:R-:W-:Y:S02]  /*01c0*/  LOP3.LUT R4, R2, UR10, RZ, 0x3c, !PT ;  /* 0x0000000a02047c12 */ /* 0x000fe4000f8e3cff */
[----:B------:R-:W-:-:S13]  /*01d0*/  LOP3.LUT P0, RZ, R5, 0x100, RZ, 0xc0, !PT ;  /* 0x0000010005ff7812 */ /* 0x000fda000780c0ff */
[----:B----4-:R-:W-:Y:S02]  /*01e0*/  @P0 LOP3.LUT R4, R2, UR12, RZ, 0x3c, !PT ;  /* 0x0000000c02040c12 */ /* 0x010fe4000f8e3cff */
[----:B------:R-:W-:Y:S02]  /*01f0*/  @P0 LOP3.LUT R5, R3, UR13, RZ, 0x3c, !PT ;  /* 0x0000000d03050c12 */ /* 0x000fe4000f8e3cff */
[C---:B------:R-:W-:Y:S02]  /*0200*/  LOP3.LUT R3, R4.reuse, 0x55555555, RZ, 0xc0, !PT ;  /* 0x5555555504037812 */ /* 0x040fe400078ec0ff */
[----:B------:R-:W-:Y:S02]  /*0210*/  SHF.R.U64 R2, R4, 0x1, R5 ;  /* 0x0000000104027819 */ /* 0x000fe40000001205 */
[----:B------:R-:W-:Y:S02]  /*0220*/  LOP3.LUT R4, R5, 0x55555455, RZ, 0xc0, !PT ;  /* 0x5555545505047812 */ /* 0x000fe400078ec0ff */
[----:B------:R-:W-:-:S02]  /*0230*/  LOP3.LUT R2, R3, 0x55555555, R2, 0xf8, !PT ;  /* 0x5555555503027812 */ /* 0x000fc400078ef802 */
[----:B------:R-:W-:-:S04]  /*0240*/  SHF.R.U32.HI R3, RZ, 0x1, R5 ;  /* 0x00000001ff037819 */ /* 0x000fc80000011605 */
[----:B------:R-:W-:Y:S01]  /*0250*/  LOP3.LUT R3, R4, 0x55555555, R3, 0xf8, !PT ;  /* 0x5555555504037812 */ /* 0x000fe200078ef803 */
[----:B------:R-:W-:Y:S08]  /*0260*/  POPC R2, R2 ;  /* 0x0000000200027309 */ /* 0x000ff00000000000 */
[----:B------:R-:W1:Y:S02]  /*0270*/  POPC R3, R3 ;  /* 0x0000000300037309 */ /* 0x000e640000000000 */
[----:B-1----:R-:W-:-:S05]  /*0280*/  IMAD.IADD R4, R2, 0x1, R3 ;  /* 0x0000000102047824 */ /* 0x002fca00078e0203 */
[----:B------:R-:W-:-:S13]  /*0290*/  ISETP.GT.U32.AND P0, PT, R4, 0x4, PT ;  /* 0x000000040400780c */ /* 0x000fda0003f04070 */
[----:B------:R-:W-:Y:S05]  /*02a0*/  @P0 BRA `(.L_x_1) ;  /* 0x0000000000100947 */ /* 0x000fea0003800000 */
[----:B0-----:R-:W-:Y:S01]  /*02b0*/  LEA R2, P0, R4, UR14, 0x2 ;  /* 0x0000000e04027c11 */ /* 0x001fe2000f8010ff */
[----:B------:R-:W-:-:S03]  /*02c0*/  IMAD.MOV.U32 R5, RZ, RZ, 0x1 ;  /* 0x00000001ff057424 */ /* 0x000fc600078e00ff */
[----:B------:R-:W-:-:S05]  /*02d0*/  LEA.HI.X R3, R4, UR15, RZ, 0x2, P0 ;  /* 0x0000000f04037c11 */ /* 0x000fca00080f14ff */
[----:B------:R1:W-:Y:S04]  /*02e0*/  REDG.E.ADD.STRONG.GPU desc[UR6][R2.64], R5 ;  /* 0x000000050200798e */ /* 0x0003e8000c12e106 */
.L_x_1:
[----:B0--34-:R-:W-:Y:S05]  /*02f0*/  BSYNC.RECONVERGENT B0 ;  /* 0x0000000000007941 */ /* 0x019fea0003800200 */
.L_x_0:
[----:B------:R-:W-:Y:S05]  /*0300*/  @!P1 BRA `(.L_x_2) ;  /* 0xfffffffc007c9947 */ /* 0x000fea000383ffff */
[----:B------:R-:W-:Y:S05]  /*0310*/  EXIT ;  /* 0x000000000000794d */ /* 0x000fea0003800000 */
.L_x_3:
[----:B------:R-:W-:-:S00]  /*0320*/  BRA `(.L_x_3) ;  /* 0xfffffffc00fc7947 */ /* 0x000fc0000383ffff */
[----:B------:R-:W-:-:S00]  /*0330*/  NOP ;  /* 0x0000000000007918 */ /* 0x000fc00000000000 */
        /* <DEDUP_REMOVED lines=12> */
.L_x_4:


//--------------------- .nv.shared.reserved.0     --------------------------
	.section	.nv.shared.reserved.0,"aw",@nobits
	.weak		__nv_reservedSMEM_offset_0_alias
	.size		__nv_reservedSMEM_offset_0_alias, 0, 64
	.other		__nv_reservedSMEM_offset_0_alias,@"STO_CUDA_RESERVED_SHARED STV_DEFAULT"
__nv_reservedSMEM_offset_0_alias:
	.zero		0
	.zero		64


//--------------------- .nv.constant0._Z16find_off_targetsPmmmPi --------------------------
	.section	.nv.constant0._Z16find_off_targetsPmmmPi,"a",@progbits
	.sectionflags	@""
	.align	4
.nv.constant0._Z16find_off_targetsPmmmPi:
	.zero		928


//--------------------- SYMBOLS --------------------------

	.type		.nv.reservedSmem.offset0,@object
	.size		.nv.reservedSmem.offset0,0x4
